//
// Generated by NVIDIA NVVM Compiler
//
// Compiler Build ID: CL-36424714
// Cuda compilation tools, release 13.0, V13.0.88
// Based on NVVM 20.0.0
//

.version 9.0
.target sm_100
.address_size 64

	// .globl	_Z23needleman_wunsch_kernelPiPcS0_iiiiii

.visible .entry _Z23needleman_wunsch_kernelPiPcS0_iiiiii(
	.param .u64 .ptr .align 1 _Z23needleman_wunsch_kernelPiPcS0_iiiiii_param_0,
	.param .u64 .ptr .align 1 _Z23needleman_wunsch_kernelPiPcS0_iiiiii_param_1,
	.param .u64 .ptr .align 1 _Z23needleman_wunsch_kernelPiPcS0_iiiiii_param_2,
	.param .u32 _Z23needleman_wunsch_kernelPiPcS0_iiiiii_param_3,
	.param .u32 _Z23needleman_wunsch_kernelPiPcS0_iiiiii_param_4,
	.param .u32 _Z23needleman_wunsch_kernelPiPcS0_iiiiii_param_5,
	.param .u32 _Z23needleman_wunsch_kernelPiPcS0_iiiiii_param_6,
	.param .u32 _Z23needleman_wunsch_kernelPiPcS0_iiiiii_param_7,
	.param .u32 _Z23needleman_wunsch_kernelPiPcS0_iiiiii_param_8
)
{


	ret;

}


// ===== COMPILED SASS (sm_100) =====

	.target	sm_100

	.elftype	@"ET_EXEC"


//--------------------- .note.nv.tkinfo           --------------------------
	.section	.note.nv.tkinfo,"",@"SHT_NOTE"
	.sectionflags	@"SHF_NOTE_NV_TKINFO"
	.tkinfo
        /*0018*/ 	.word	0x00000002
        /*0030*/ 	.string	""
        /*0030*/ 	.string	"ptxas"
        /*0030*/ 	.string	"Cuda compilation tools, release 13.0, V13.0.88"
        /*0030*/ 	.string	"Build cuda_13.0.r13.0/compiler.36424714_0"
        /*0030*/ 	.string	"-arch sm_100 -m 64 "



//--------------------- .note.nv.cuinfo           --------------------------
	.section	.note.nv.cuinfo,"",@"SHT_NOTE"
	.sectionflags	@"SHF_NOTE_NV_CUINFO"
        /*0018*/ 	.short	0x0002
        /*001a*/ 	.short	0x0064
        /*001c*/ 	.short	0x0082
	.zero		2


//--------------------- .nv.info                  --------------------------
	.section	.nv.info,"",@"SHT_CUDA_INFO"
	.align	4


	//----- nvinfo : EIATTR_REGCOUNT
	.align		4
        /*0000*/ 	.byte	0x04, 0x2f
        /*0002*/ 	.short	(.L_1 - .L_0)
	.align		4
.L_0:
        /*0004*/ 	.word	index@(_Z23needleman_wunsch_kernelPiPcS0_iiiiii)
        /*0008*/ 	.word	0x00000004


	//----- nvinfo : EIATTR_FRAME_SIZE
	.align		4
.L_1:
        /*000c*/ 	.byte	0x04, 0x11
        /*000e*/ 	.short	(.L_3 - .L_2)
	.align		4
.L_2:
        /*0010*/ 	.word	index@(_Z23needleman_wunsch_kernelPiPcS0_iiiiii)
        /*0014*/ 	.word	0x00000000


	//----- nvinfo : EIATTR_MIN_STACK_SIZE
	.align		4
.L_3:
        /*0018*/ 	.byte	0x04, 0x12
        /*001a*/ 	.short	(.L_5 - .L_4)
	.align		4
.L_4:
        /*001c*/ 	.word	index@(_Z23needleman_wunsch_kernelPiPcS0_iiiiii)
        /*0020*/ 	.word	0x00000000
.L_5:


//--------------------- .nv.compat                --------------------------
	.section	.nv.compat,"",@"SHT_CUDA_COMPAT_INFO"
	.align	4
        /*0000*/ 	.byte	0x02, 0x09, 0x00, 0x00, 0x02, 0x02, 0x01, 0x00, 0x02, 0x05, 0x05, 0x00, 0x03, 0x07, 0x01, 0x01
        /*0010*/ 	.byte	0x02, 0x03, 0x00, 0x00, 0x02, 0x06, 0x01, 0x00, 0x04, 0x0b, 0x08, 0x00, 0x09, 0x00, 0x00, 0x00
        /*0020*/ 	.byte	0x00, 0x00, 0x00, 0x00


//--------------------- .nv.info._Z23needleman_wunsch_kernelPiPcS0_iiiiii --------------------------
	.section	.nv.info._Z23needleman_wunsch_kernelPiPcS0_iiiiii,"",@"SHT_CUDA_INFO"
	.sectionflags	@""
	.align	4


	//----- nvinfo : EIATTR_CUDA_API_VERSION
	.align		4
        /*0000*/ 	.byte	0x04, 0x37
        /*0002*/ 	.short	(.L_7 - .L_6)
.L_6:
        /*0004*/ 	.word	0x00000082


	//----- nvinfo : EIATTR_KPARAM_INFO
	.align		4
.L_7:
        /*0008*/ 	.byte	0x04, 0x17
        /*000a*/ 	.short	(.L_9 - .L_8)
.L_8:
        /*000c*/ 	.word	0x00000000
        /*0010*/ 	.short	0x0008
        /*0012*/ 	.short	0x002c
        /*0014*/ 	.byte	0x00, 0xf0, 0x11, 0x00


	//----- nvinfo : EIATTR_KPARAM_INFO
	.align		4
.L_9:
        /*0018*/ 	.byte	0x04, 0x17
        /*001a*/ 	.short	(.L_11 - .L_10)
.L_10:
        /*001c*/ 	.word	0x00000000
        /*0020*/ 	.short	0x0007
        /*0022*/ 	.short	0x0028
        /*0024*/ 	.byte	0x00, 0xf0, 0x11, 0x00


	//----- nvinfo : EIATTR_KPARAM_INFO
	.align		4
.L_11:
        /*0028*/ 	.byte	0x04, 0x17
        /*002a*/ 	.short	(.L_13 - .L_12)
.L_12:
        /*002c*/ 	.word	0x00000000
        /*0030*/ 	.short	0x0006
        /*0032*/ 	.short	0x0024
        /*0034*/ 	.byte	0x00, 0xf0, 0x11, 0x00


	//----- nvinfo : EIATTR_KPARAM_INFO
	.align		4
.L_13:
        /*0038*/ 	.byte	0x04, 0x17
        /*003a*/ 	.short	(.L_15 - .L_14)
.L_14:
        /*003c*/ 	.word	0x00000000
        /*0040*/ 	.short	0x0005
        /*0042*/ 	.short	0x0020
        /*0044*/ 	.byte	0x00, 0xf0, 0x11, 0x00


	//----- nvinfo : EIATTR_KPARAM_INFO
	.align		4
.L_15:
        /*0048*/ 	.byte	0x04, 0x17
        /*004a*/ 	.short	(.L_17 - .L_16)
.L_16:
        /*004c*/ 	.word	0x00000000
        /*0050*/ 	.short	0x0004
        /*0052*/ 	.short	0x001c
        /*0054*/ 	.byte	0x00, 0xf0, 0x11, 0x00


	//----- nvinfo : EIATTR_KPARAM_INFO
	.align		4
.L_17:
        /*0058*/ 	.byte	0x04, 0x17
        /*005a*/ 	.short	(.L_19 - .L_18)
.L_18:
        /*005c*/ 	.word	0x00000000
        /*0060*/ 	.short	0x0003
        /*0062*/ 	.short	0x0018
        /*0064*/ 	.byte	0x00, 0xf0, 0x11, 0x00


	//----- nvinfo : EIATTR_KPARAM_INFO
	.align		4
.L_19:
        /*0068*/ 	.byte	0x04, 0x17
        /*006a*/ 	.short	(.L_21 - .L_20)
.L_20:
        /*006c*/ 	.word	0x00000000
        /*0070*/ 	.short	0x0002
        /*0072*/ 	.short	0x0010
        /*0074*/ 	.byte	0x00, 0xf5, 0x21, 0x00


	//----- nvinfo : EIATTR_KPARAM_INFO
	.align		4
.L_21:
        /*0078*/ 	.byte	0x04, 0x17
        /*007a*/ 	.short	(.L_23 - .L_22)
.L_22:
        /*007c*/ 	.word	0x00000000
        /*0080*/ 	.short	0x0001
        /*0082*/ 	.short	0x0008
        /*0084*/ 	.byte	0x00, 0xf5, 0x21, 0x00


	//----- nvinfo : EIATTR_KPARAM_INFO
	.align		4
.L_23:
        /*0088*/ 	.byte	0x04, 0x17
        /*008a*/ 	.short	(.L_25 - .L_24)
.L_24:
        /*008c*/ 	.word	0x00000000
        /*0090*/ 	.short	0x0000
        /*0092*/ 	.short	0x0000
        /*0094*/ 	.byte	0x00, 0xf5, 0x21, 0x00


	//----- nvinfo : EIATTR_SPARSE_MMA_MASK
	.align		4
.L_25:
        /*0098*/ 	.byte	0x03, 0x50
        /*009a*/ 	.short	0x0000


	//----- nvinfo : EIATTR_MAXREG_COUNT
	.align		4
        /*009c*/ 	.byte	0x03, 0x1b
        /*009e*/ 	.short	0x00ff


	//----- nvinfo : EIATTR_MERCURY_ISA_VERSION
	.align		4
        /*00a0*/ 	.byte	0x03, 0x5f
        /*00a2*/ 	.short	0x0101


	//----- nvinfo : EIATTR_VRC_CTA_INIT_COUNT
	.align		4
        /*00a4*/ 	.byte	0x02, 0x4a
	.zero		1
	.zero		1


	//----- nvinfo : EIATTR_EXIT_INSTR_OFFSETS
	.align		4
        /*00a8*/ 	.byte	0x04, 0x1c
        /*00aa*/ 	.short	(.L_27 - .L_26)


	//   ....[0]....
.L_26:
        /*00ac*/ 	.word	0x00000010


	//----- nvinfo : EIATTR_CBANK_PARAM_SIZE
	.align		4
.L_27:
        /*00b0*/ 	.byte	0x03, 0x19
        /*00b2*/ 	.short	0x0030


	//----- nvinfo : EIATTR_PARAM_CBANK
	.align		4
        /*00b4*/ 	.byte	0x04, 0x0a
        /*00b6*/ 	.short	(.L_29 - .L_28)
	.align		4
.L_28:
        /*00b8*/ 	.word	index@(.nv.constant0._Z23needleman_wunsch_kernelPiPcS0_iiiiii)
        /*00bc*/ 	.short	0x0380
        /*00be*/ 	.short	0x0030


	//----- nvinfo : EIATTR_SW_WAR
	.align		4
.L_29:
        /*00c0*/ 	.byte	0x04, 0x36
        /*00c2*/ 	.short	(.L_31 - .L_30)
.L_30:
        /*00c4*/ 	.word	0x00000008
.L_31:


//--------------------- .nv.callgraph             --------------------------
	.section	.nv.callgraph,"",@"SHT_CUDA_CALLGRAPH"
	.align	4
	.sectionentsize	8
	.align		4
        /*0000*/ 	.word	0x00000000
	.align		4
        /*0004*/ 	.word	0xffffffff
	.align		4
        /*0008*/ 	.word	0x00000000
	.align		4
        /*000c*/ 	.word	0xfffffffe
	.align		4
        /*0010*/ 	.word	0x00000000
	.align		4
        /*0014*/ 	.word	0xfffffffd
	.align		4
        /*0018*/ 	.word	0x00000000
	.align		4
        /*001c*/ 	.word	0xfffffffc


//--------------------- .text._Z23needleman_wunsch_kernelPiPcS0_iiiiii --------------------------
	.section	.text._Z23needleman_wunsch_kernelPiPcS0_iiiiii,"ax",@progbits
	.align	128
        .global         _Z23needleman_wunsch_kernelPiPcS0_iiiiii
        .type           _Z23needleman_wunsch_kernelPiPcS0_iiiiii,@function
        .size           _Z23needleman_wunsch_kernelPiPcS0_iiiiii,(.L_x_1 - _Z23needleman_wunsch_kernelPiPcS0_iiiiii)
        .other          _Z23needleman_wunsch_kernelPiPcS0_iiiiii,@"STO_CUDA_ENTRY STV_DEFAULT"
_Z23needleman_wunsch_kernelPiPcS0_iiiiii:
.text._Z23needleman_wunsch_kernelPiPcS0_iiiiii:
[----:B------:R-:W-:Y:S01]  /*0000*/  LDC R1, c[0x0][0x37c] ;  /* 0x0000df00ff017b82 */ /* 0x000fe20000000800 */
[----:B------:R-:W-:Y:S05]  /*0010*/  EXIT ;  /* 0x000000000000794d */ /* 0x000fea0003800000 */
.L_x_0:
[----:B------:R-:W-:-:S00]  /*0020*/  BRA `(.L_x_0) ;  /* 0xfffffffc00fc7947 */ /* 0x000fc0000383ffff */
[----:B------:R-:W-:-:S00]  /*0030*/  NOP ;  /* 0x0000000000007918 */ /* 0x000fc00000000000 */
        /* <DEDUP_REMOVED lines=12> */
.L_x_1:


//--------------------- .nv.shared.reserved.0     --------------------------
	.section	.nv.shared.reserved.0,"aw",@nobits
	.weak		__nv_reservedSMEM_offset_0_alias
	.size		__nv_reservedSMEM_offset_0_alias, 0, 64
	.other		__nv_reservedSMEM_offset_0_alias,@"STO_CUDA_RESERVED_SHARED STV_DEFAULT"
__nv_reservedSMEM_offset_0_alias:
	.zero		0
	.zero		64


//--------------------- .nv.constant0._Z23needleman_wunsch_kernelPiPcS0_iiiiii --------------------------
	.section	.nv.constant0._Z23needleman_wunsch_kernelPiPcS0_iiiiii,"a",@progbits
	.sectionflags	@""
	.align	4
.nv.constant0._Z23needleman_wunsch_kernelPiPcS0_iiiiii:
	.zero		944


//--------------------- SYMBOLS --------------------------

	.type		.nv.reservedSmem.offset0,@object
	.size		.nv.reservedSmem.offset0,0x4
